//
// Generated by NVIDIA NVVM Compiler
//
// Compiler Build ID: CL-36424714
// Cuda compilation tools, release 13.0, V13.0.88
// Based on NVVM 20.0.0
//

.version 9.0
.target sm_100
.address_size 64

	// .globl	_Z18estimate_pi_kernelyyPy
.global .align 4 .b8 precalc_xorwow_matrix[102400];
.global .align 4 .b8 precalc_xorwow_offset_matrix[102400];
.global .align 4 .b8 mrg32k3aM1[2304];
.global .align 4 .b8 mrg32k3aM2[2304];
.global .align 4 .b8 mrg32k3aM1SubSeq[2016];
.global .align 4 .b8 mrg32k3aM2SubSeq[2016];
.global .align 4 .b8 mrg32k3aM1Seq[2304];
.global .align 4 .b8 mrg32k3aM2Seq[2304];
.const .align 8 .b8 __cr_lgamma_table[72];
// _ZZ18estimate_pi_kernelyyPyE13shared_counts has been demoted

.visible .entry _Z18estimate_pi_kernelyyPy(
	.param .u64 _Z18estimate_pi_kernelyyPy_param_0,
	.param .u64 _Z18estimate_pi_kernelyyPy_param_1,
	.param .u64 .ptr .align 1 _Z18estimate_pi_kernelyyPy_param_2
)
{
	.reg .pred 	%p<15>;
	.reg .b32 	%r<157>;
	.reg .b32 	%f<31>;
	.reg .b64 	%rd<45>;
	// demoted variable
	.shared .align 8 .b8 _ZZ18estimate_pi_kernelyyPyE13shared_counts[2048];
	ld.param.u64 	%rd17, [_Z18estimate_pi_kernelyyPy_param_0];
	ld.param.u64 	%rd14, [_Z18estimate_pi_kernelyyPy_param_1];
	ld.param.u64 	%rd15, [_Z18estimate_pi_kernelyyPy_param_2];
	mov.u32 	%r1, %tid.x;
	mov.u32 	%r2, %ctaid.x;
	mov.u32 	%r156, %ntid.x;
	mad.lo.s32 	%r44, %r2, %r156, %r1;
	cvt.u64.u32 	%rd18, %r44;
	add.s64 	%rd19, %rd17, %rd18;
	cvt.u32.u64 	%r45, %rd19;
	xor.b32  	%r46, %r45, -1429050551;
	mul.lo.s32 	%r4, %r46, 1099087573;
	{ .reg .b32 tmp; mov.b64 {tmp, %r47}, %rd19; }
	xor.b32  	%r5, %r47, -136515619;
	setp.eq.s64 	%p1, %rd14, 0;
	mov.b64 	%rd44, 0;
	@%p1 bra 	$L__BB0_7;
	mul.lo.s32 	%r48, %r5, -1703105765;
	add.s32 	%r149, %r4, 5783321;
	xor.b32  	%r148, %r48, 88675123;
	add.s32 	%r147, %r48, 521288629;
	xor.b32  	%r146, %r4, 362436069;
	add.s32 	%r145, %r4, 123456789;
	and.b64  	%rd42, %rd14, 3;
	setp.lt.u64 	%p2, %rd14, 4;
	add.s32 	%r49, %r4, %r48;
	add.s32 	%r144, %r49, 6615241;
	mov.b64 	%rd44, 0;
	@%p2 bra 	$L__BB0_4;
	and.b64  	%rd38, %rd14, -4;
	mul.lo.s32 	%r50, %r5, 1703105765;
	sub.s32 	%r51, %r4, %r50;
	add.s32 	%r138, %r51, 9514737;
	mov.b64 	%rd44, 0;
$L__BB0_3:
	mov.u32 	%r144, %r138;
	shr.u32 	%r52, %r145, 2;
	xor.b32  	%r53, %r52, %r145;
	shl.b32 	%r54, %r149, 4;
	shl.b32 	%r55, %r53, 1;
	xor.b32  	%r56, %r54, %r55;
	xor.b32  	%r57, %r56, %r149;
	xor.b32  	%r58, %r57, %r53;
	add.s32 	%r59, %r144, -2899496;
	add.s32 	%r60, %r59, %r58;
	add.s32 	%r61, %r60, 362437;
	cvt.rn.f32.u32 	%f1, %r61;
	fma.rn.f32 	%f2, %f1, 0f2F800000, 0f2F000000;
	shr.u32 	%r62, %r146, 2;
	xor.b32  	%r63, %r62, %r146;
	shl.b32 	%r64, %r58, 4;
	shl.b32 	%r65, %r63, 1;
	xor.b32  	%r66, %r65, %r64;
	xor.b32  	%r67, %r66, %r63;
	xor.b32  	%r68, %r67, %r58;
	add.s32 	%r69, %r59, %r68;
	add.s32 	%r70, %r69, 724874;
	cvt.rn.f32.u32 	%f3, %r70;
	fma.rn.f32 	%f4, %f3, 0f2F800000, 0f2F000000;
	mul.f32 	%f5, %f4, %f4;
	fma.rn.f32 	%f6, %f2, %f2, %f5;
	setp.le.f32 	%p3, %f6, 0f3F800000;
	selp.u64 	%rd23, 1, 0, %p3;
	add.s64 	%rd24, %rd44, %rd23;
	shr.u32 	%r71, %r147, 2;
	xor.b32  	%r72, %r71, %r147;
	shl.b32 	%r73, %r68, 4;
	shl.b32 	%r74, %r72, 1;
	xor.b32  	%r75, %r73, %r74;
	xor.b32  	%r76, %r75, %r68;
	xor.b32  	%r77, %r76, %r72;
	add.s32 	%r78, %r59, %r77;
	add.s32 	%r79, %r78, 1087311;
	cvt.rn.f32.u32 	%f7, %r79;
	fma.rn.f32 	%f8, %f7, 0f2F800000, 0f2F000000;
	shr.u32 	%r80, %r148, 2;
	xor.b32  	%r81, %r80, %r148;
	shl.b32 	%r82, %r77, 4;
	shl.b32 	%r83, %r81, 1;
	xor.b32  	%r84, %r83, %r82;
	xor.b32  	%r85, %r84, %r81;
	xor.b32  	%r145, %r85, %r77;
	add.s32 	%r86, %r59, %r145;
	add.s32 	%r87, %r86, 1449748;
	cvt.rn.f32.u32 	%f9, %r87;
	fma.rn.f32 	%f10, %f9, 0f2F800000, 0f2F000000;
	mul.f32 	%f11, %f10, %f10;
	fma.rn.f32 	%f12, %f8, %f8, %f11;
	setp.le.f32 	%p4, %f12, 0f3F800000;
	selp.u64 	%rd25, 1, 0, %p4;
	add.s64 	%rd26, %rd24, %rd25;
	shr.u32 	%r88, %r149, 2;
	xor.b32  	%r89, %r88, %r149;
	shl.b32 	%r90, %r145, 4;
	shl.b32 	%r91, %r89, 1;
	xor.b32  	%r92, %r90, %r91;
	xor.b32  	%r93, %r92, %r145;
	xor.b32  	%r146, %r93, %r89;
	add.s32 	%r94, %r59, %r146;
	add.s32 	%r95, %r94, 1812185;
	cvt.rn.f32.u32 	%f13, %r95;
	fma.rn.f32 	%f14, %f13, 0f2F800000, 0f2F000000;
	shr.u32 	%r96, %r58, 2;
	xor.b32  	%r97, %r96, %r58;
	shl.b32 	%r98, %r146, 4;
	shl.b32 	%r99, %r97, 1;
	xor.b32  	%r100, %r99, %r98;
	xor.b32  	%r101, %r100, %r97;
	xor.b32  	%r147, %r101, %r146;
	add.s32 	%r102, %r59, %r147;
	add.s32 	%r103, %r102, 2174622;
	cvt.rn.f32.u32 	%f15, %r103;
	fma.rn.f32 	%f16, %f15, 0f2F800000, 0f2F000000;
	mul.f32 	%f17, %f16, %f16;
	fma.rn.f32 	%f18, %f14, %f14, %f17;
	setp.le.f32 	%p5, %f18, 0f3F800000;
	selp.u64 	%rd27, 1, 0, %p5;
	add.s64 	%rd28, %rd26, %rd27;
	shr.u32 	%r104, %r68, 2;
	xor.b32  	%r105, %r104, %r68;
	shl.b32 	%r106, %r147, 4;
	shl.b32 	%r107, %r105, 1;
	xor.b32  	%r108, %r106, %r107;
	xor.b32  	%r109, %r108, %r147;
	xor.b32  	%r148, %r109, %r105;
	add.s32 	%r110, %r59, %r148;
	add.s32 	%r111, %r110, 2537059;
	cvt.rn.f32.u32 	%f19, %r111;
	fma.rn.f32 	%f20, %f19, 0f2F800000, 0f2F000000;
	shr.u32 	%r112, %r77, 2;
	xor.b32  	%r113, %r112, %r77;
	shl.b32 	%r114, %r148, 4;
	shl.b32 	%r115, %r113, 1;
	xor.b32  	%r116, %r115, %r114;
	xor.b32  	%r117, %r116, %r113;
	xor.b32  	%r149, %r117, %r148;
	add.s32 	%r118, %r149, %r144;
	cvt.rn.f32.u32 	%f21, %r118;
	fma.rn.f32 	%f22, %f21, 0f2F800000, 0f2F000000;
	mul.f32 	%f23, %f22, %f22;
	fma.rn.f32 	%f24, %f20, %f20, %f23;
	setp.le.f32 	%p6, %f24, 0f3F800000;
	selp.u64 	%rd29, 1, 0, %p6;
	add.s64 	%rd44, %rd28, %rd29;
	add.s32 	%r138, %r144, 2899496;
	add.s64 	%rd38, %rd38, -4;
	setp.ne.s64 	%p7, %rd38, 0;
	@%p7 bra 	$L__BB0_3;
$L__BB0_4:
	setp.eq.s64 	%p8, %rd42, 0;
	@%p8 bra 	$L__BB0_7;
	add.s32 	%r150, %r144, 724874;
$L__BB0_6:
	.pragma "nounroll";
	mov.u32 	%r35, %r147;
	mov.u32 	%r147, %r149;
	mov.u32 	%r36, %r148;
	shr.u32 	%r119, %r145, 2;
	xor.b32  	%r120, %r119, %r145;
	shl.b32 	%r121, %r147, 4;
	shl.b32 	%r122, %r120, 1;
	xor.b32  	%r123, %r121, %r122;
	xor.b32  	%r124, %r123, %r147;
	xor.b32  	%r148, %r124, %r120;
	add.s32 	%r125, %r150, %r148;
	add.s32 	%r126, %r125, -362437;
	cvt.rn.f32.u32 	%f25, %r126;
	fma.rn.f32 	%f26, %f25, 0f2F800000, 0f2F000000;
	shr.u32 	%r127, %r146, 2;
	xor.b32  	%r128, %r127, %r146;
	shl.b32 	%r129, %r148, 4;
	shl.b32 	%r130, %r128, 1;
	xor.b32  	%r131, %r130, %r129;
	xor.b32  	%r132, %r131, %r128;
	xor.b32  	%r149, %r132, %r148;
	add.s32 	%r133, %r150, %r149;
	cvt.rn.f32.u32 	%f27, %r133;
	fma.rn.f32 	%f28, %f27, 0f2F800000, 0f2F000000;
	mul.f32 	%f29, %f28, %f28;
	fma.rn.f32 	%f30, %f26, %f26, %f29;
	setp.le.f32 	%p9, %f30, 0f3F800000;
	selp.u64 	%rd30, 1, 0, %p9;
	add.s64 	%rd44, %rd44, %rd30;
	add.s32 	%r150, %r150, 724874;
	add.s64 	%rd42, %rd42, -1;
	setp.ne.s64 	%p10, %rd42, 0;
	mov.u32 	%r146, %r36;
	mov.u32 	%r145, %r35;
	@%p10 bra 	$L__BB0_6;
$L__BB0_7:
	shl.b32 	%r134, %r1, 3;
	mov.u32 	%r135, _ZZ18estimate_pi_kernelyyPyE13shared_counts;
	add.s32 	%r41, %r135, %r134;
	st.shared.u64 	[%r41], %rd44;
	bar.sync 	0;
	setp.lt.u32 	%p11, %r156, 2;
	@%p11 bra 	$L__BB0_11;
$L__BB0_8:
	shr.u32 	%r43, %r156, 1;
	setp.ge.u32 	%p12, %r1, %r43;
	@%p12 bra 	$L__BB0_10;
	shl.b32 	%r136, %r43, 3;
	add.s32 	%r137, %r41, %r136;
	ld.shared.u64 	%rd31, [%r137];
	ld.shared.u64 	%rd32, [%r41];
	add.s64 	%rd33, %rd32, %rd31;
	st.shared.u64 	[%r41], %rd33;
$L__BB0_10:
	bar.sync 	0;
	setp.gt.u32 	%p13, %r156, 3;
	mov.u32 	%r156, %r43;
	@%p13 bra 	$L__BB0_8;
$L__BB0_11:
	setp.ne.s32 	%p14, %r1, 0;
	@%p14 bra 	$L__BB0_13;
	ld.shared.u64 	%rd34, [_ZZ18estimate_pi_kernelyyPyE13shared_counts];
	cvta.to.global.u64 	%rd35, %rd15;
	mul.wide.u32 	%rd36, %r2, 8;
	add.s64 	%rd37, %rd35, %rd36;
	st.global.u64 	[%rd37], %rd34;
$L__BB0_13:
	ret;

}


// ===== COMPILED SASS (sm_100) =====

	.target	sm_100

	.elftype	@"ET_EXEC"


//--------------------- .note.nv.tkinfo           --------------------------
	.section	.note.nv.tkinfo,"",@"SHT_NOTE"
	.sectionflags	@"SHF_NOTE_NV_TKINFO"
	.tkinfo
        /*0018*/ 	.word	0x00000002
        /*0030*/ 	.string	""
        /*0030*/ 	.string	"ptxas"
        /*0030*/ 	.string	"Cuda compilation tools, release 13.0, V13.0.88"
        /*0030*/ 	.string	"Build cuda_13.0.r13.0/compiler.36424714_0"
        /*0030*/ 	.string	"-arch sm_100 -m 64 "



//--------------------- .note.nv.cuinfo           --------------------------
	.section	.note.nv.cuinfo,"",@"SHT_NOTE"
	.sectionflags	@"SHF_NOTE_NV_CUINFO"
        /*0018*/ 	.short	0x0002
        /*001a*/ 	.short	0x0064
        /*001c*/ 	.short	0x0082
	.zero		2


//--------------------- .nv.info                  --------------------------
	.section	.nv.info,"",@"SHT_CUDA_INFO"
	.align	4


	//----- nvinfo : EIATTR_REGCOUNT
	.align		4
        /*0000*/ 	.byte	0x04, 0x2f
        /*0002*/ 	.short	(.L_10 - .L_9)
	.align		4
.L_9:
        /*0004*/ 	.word	index@(_Z18estimate_pi_kernelyyPy)
        /*0008*/ 	.word	0x00000018


	//----- nvinfo : EIATTR_FRAME_SIZE
	.align		4
.L_10:
        /*000c*/ 	.byte	0x04, 0x11
        /*000e*/ 	.short	(.L_12 - .L_11)
	.align		4
.L_11:
        /*0010*/ 	.word	index@(_Z18estimate_pi_kernelyyPy)
        /*0014*/ 	.word	0x00000000


	//----- nvinfo : EIATTR_MIN_STACK_SIZE
	.align		4
.L_12:
        /*0018*/ 	.byte	0x04, 0x12
        /*001a*/ 	.short	(.L_14 - .L_13)
	.align		4
.L_13:
        /*001c*/ 	.word	index@(_Z18estimate_pi_kernelyyPy)
        /*0020*/ 	.word	0x00000000
.L_14:


//--------------------- .nv.compat                --------------------------
	.section	.nv.compat,"",@"SHT_CUDA_COMPAT_INFO"
	.align	4
        /*0000*/ 	.byte	0x02, 0x09, 0x00, 0x00, 0x02, 0x02, 0x01, 0x00, 0x02, 0x05, 0x05, 0x00, 0x03, 0x07, 0x01, 0x01
        /*0010*/ 	.byte	0x02, 0x03, 0x00, 0x00, 0x02, 0x06, 0x01, 0x00, 0x04, 0x0b, 0x08, 0x00, 0x01, 0x00, 0x00, 0x00
        /*0020*/ 	.byte	0x00, 0x00, 0x00, 0x00


//--------------------- .nv.info._Z18estimate_pi_kernelyyPy --------------------------
	.section	.nv.info._Z18estimate_pi_kernelyyPy,"",@"SHT_CUDA_INFO"
	.sectionflags	@""
	.align	4


	//----- nvinfo : EIATTR_CUDA_API_VERSION
	.align		4
        /*0000*/ 	.byte	0x04, 0x37
        /*0002*/ 	.short	(.L_16 - .L_15)
.L_15:
        /*0004*/ 	.word	0x00000082


	//----- nvinfo : EIATTR_KPARAM_INFO
	.align		4
.L_16:
        /*0008*/ 	.byte	0x04, 0x17
        /*000a*/ 	.short	(.L_18 - .L_17)
.L_17:
        /*000c*/ 	.word	0x00000000
        /*0010*/ 	.short	0x0002
        /*0012*/ 	.short	0x0010
        /*0014*/ 	.byte	0x00, 0xf5, 0x21, 0x00


	//----- nvinfo : EIATTR_KPARAM_INFO
	.align		4
.L_18:
        /*0018*/ 	.byte	0x04, 0x17
        /*001a*/ 	.short	(.L_20 - .L_19)
.L_19:
        /*001c*/ 	.word	0x00000000
        /*0020*/ 	.short	0x0001
        /*0022*/ 	.short	0x0008
        /*0024*/ 	.byte	0x00, 0xf0, 0x21, 0x00


	//----- nvinfo : EIATTR_KPARAM_INFO
	.align		4
.L_20:
        /*0028*/ 	.byte	0x04, 0x17
        /*002a*/ 	.short	(.L_22 - .L_21)
.L_21:
        /*002c*/ 	.word	0x00000000
        /*0030*/ 	.short	0x0000
        /*0032*/ 	.short	0x0000
        /*0034*/ 	.byte	0x00, 0xf0, 0x21, 0x00


	//----- nvinfo : EIATTR_SPARSE_MMA_MASK
	.align		4
.L_22:
        /*0038*/ 	.byte	0x03, 0x50
        /*003a*/ 	.short	0x0000


	//----- nvinfo : EIATTR_MAXREG_COUNT
	.align		4
        /*003c*/ 	.byte	0x03, 0x1b
        /*003e*/ 	.short	0x00ff


	//----- nvinfo : EIATTR_NUM_BARRIERS
	.align		4
        /*0040*/ 	.byte	0x02, 0x4c
        /*0042*/ 	.byte	0x01
	.zero		1


	//----- nvinfo : EIATTR_MERCURY_ISA_VERSION
	.align		4
        /*0044*/ 	.byte	0x03, 0x5f
        /*0046*/ 	.short	0x0101


	//----- nvinfo : EIATTR_VRC_CTA_INIT_COUNT
	.align		4
        /*0048*/ 	.byte	0x02, 0x4a
	.zero		1
	.zero		1


	//----- nvinfo : EIATTR_EXIT_INSTR_OFFSETS
	.align		4
        /*004c*/ 	.byte	0x04, 0x1c
        /*004e*/ 	.short	(.L_24 - .L_23)


	//   ....[0]....
.L_23:
        /*0050*/ 	.word	0x00000c40


	//   ....[1]....
        /*0054*/ 	.word	0x00000cd0


	//----- nvinfo : EIATTR_CBANK_PARAM_SIZE
	.align		4
.L_24:
        /*0058*/ 	.byte	0x03, 0x19
        /*005a*/ 	.short	0x0018


	//----- nvinfo : EIATTR_PARAM_CBANK
	.align		4
        /*005c*/ 	.byte	0x04, 0x0a
        /*005e*/ 	.short	(.L_26 - .L_25)
	.align		4
.L_25:
        /*0060*/ 	.word	index@(.nv.constant0._Z18estimate_pi_kernelyyPy)
        /*0064*/ 	.short	0x0380
        /*0066*/ 	.short	0x0018


	//----- nvinfo : EIATTR_SW_WAR
	.align		4
.L_26:
        /*0068*/ 	.byte	0x04, 0x36
        /*006a*/ 	.short	(.L_28 - .L_27)
.L_27:
        /*006c*/ 	.word	0x00000008
.L_28:


//--------------------- .nv.callgraph             --------------------------
	.section	.nv.callgraph,"",@"SHT_CUDA_CALLGRAPH"
	.align	4
	.sectionentsize	8
	.align		4
        /*0000*/ 	.word	0x00000000
	.align		4
        /*0004*/ 	.word	0xffffffff
	.align		4
        /*0008*/ 	.word	0x00000000
	.align		4
        /*000c*/ 	.word	0xfffffffe
	.align		4
        /*0010*/ 	.word	0x00000000
	.align		4
        /*0014*/ 	.word	0xfffffffd
	.align		4
        /*0018*/ 	.word	0x00000000
	.align		4
        /*001c*/ 	.word	0xfffffffc


//--------------------- .nv.constant4             --------------------------
	.section	.nv.constant4,"a",@progbits
	.align	8
	.align		8
.nv.constant4:
        /*0000*/ 	.dword	precalc_xorwow_matrix
	.align		8
        /*0008*/ 	.dword	precalc_xorwow_offset_matrix
	.align		8
        /*0010*/ 	.dword	mrg32k3aM1
	.align		8
        /*0018*/ 	.dword	mrg32k3aM2
	.align		8
        /*0020*/ 	.dword	mrg32k3aM1SubSeq
	.align		8
        /*0028*/ 	.dword	mrg32k3aM2SubSeq
	.align		8
        /*0030*/ 	.dword	mrg32k3aM1Seq
	.align		8
        /*0038*/ 	.dword	mrg32k3aM2Seq


//--------------------- .nv.constant3             --------------------------
	.section	.nv.constant3,"a",@progbits
	.align	8
.nv.constant3:
	.type		__cr_lgamma_table,@object
	.size		__cr_lgamma_table,(.L_8 - __cr_lgamma_table)
__cr_lgamma_table:
        /*0000*/ 	.byte	0x00, 0x00, 0x00, 0x00, 0x00, 0x00, 0x00, 0x00, 0x00, 0x00, 0x00, 0x00, 0x00, 0x00, 0x00, 0x00
        /*0010*/ 	.byte	0xef, 0x39, 0xfa, 0xfe, 0x42, 0x2e, 0xe6, 0x3f, 0x02, 0x20, 0x2a, 0xfa, 0x0b, 0xab, 0xfc, 0x3f
        /*0020*/ 	.byte	0xf9, 0x2c, 0x92, 0x7c, 0xa7, 0x6c, 0x09, 0x40, 0xc9, 0x79, 0x44, 0x3c, 0x64, 0x26, 0x13, 0x40
        /*0030*/ 	.byte	0xca, 0x01, 0xcf, 0x3a, 0x27, 0x51, 0x1a, 0x40, 0x30, 0xcc, 0x2d, 0xf3, 0xe1, 0x0c, 0x21, 0x40
        /*0040*/ 	.byte	0x0d, 0xb7, 0xfc, 0x82, 0x8e, 0x35, 0x25, 0x40
.L_8:


//--------------------- .text._Z18estimate_pi_kernelyyPy --------------------------
	.section	.text._Z18estimate_pi_kernelyyPy,"ax",@progbits
	.align	128
        .global         _Z18estimate_pi_kernelyyPy
        .type           _Z18estimate_pi_kernelyyPy,@function
        .size           _Z18estimate_pi_kernelyyPy,(.L_x_7 - _Z18estimate_pi_kernelyyPy)
        .other          _Z18estimate_pi_kernelyyPy,@"STO_CUDA_ENTRY STV_DEFAULT"
_Z18estimate_pi_kernelyyPy:
.text._Z18estimate_pi_kernelyyPy:
[----:B------:R-:W-:Y:S01]  /*0000*/  LDC R1, c[0x0][0x37c] ;  /* 0x0000df00ff017b82 */ /* 0x000fe20000000800 */
[----:B------:R-:W0:Y:S01]  /*0010*/  S2R R3, SR_TID.X ;  /* 0x0000000000037919 */ /* 0x000e220000002100 */
[----:B------:R-:W1:Y:S01]  /*0020*/  LDCU.128 UR8, c[0x0][0x380] ;  /* 0x00007000ff0877ac */ /* 0x000e620008000c00 */
[----:B------:R-:W-:Y:S01]  /*0030*/  CS2R R4, SRZ ;  /* 0x0000000000047805 */ /* 0x000fe2000001ff00 */
[----:B------:R-:W0:Y:S01]  /*0040*/  S2R R0, SR_CTAID.X ;  /* 0x0000000000007919 */ /* 0x000e220000002500 */
[----:B------:R-:W0:Y:S01]  /*0050*/  LDCU UR4, c[0x0][0x360] ;  /* 0x00006c00ff0477ac */ /* 0x000e220008000800 */
[----:B-1----:R-:W-:-:S04]  /*0060*/  UISETP.NE.U32.AND UP0, UPT, UR10, URZ, UPT ;  /* 0x000000ff0a00728c */ /* 0x002fc8000bf05070 */
[----:B------:R-:W-:Y:S01]  /*0070*/  UISETP.NE.AND.EX UP0, UPT, UR11, URZ, UPT, UP0 ;  /* 0x000000ff0b00728c */ /* 0x000fe2000bf05300 */
[----:B0-----:R-:W-:-:S05]  /*0080*/  IMAD R2, R0, UR4, R3 ;  /* 0x0000000400027c24 */ /* 0x001fca000f8e0203 */
[----:B------:R-:W-:Y:S01]  /*0090*/  IADD3 R6, P0, PT, R2, UR8, RZ ;  /* 0x0000000802067c10 */ /* 0x000fe2000ff1e0ff */
[----:B------:R-:W-:-:S04]  /*00a0*/  IMAD.U32 R2, RZ, RZ, UR4 ;  /* 0x00000004ff027e24 */ /* 0x000fc8000f8e00ff */
[----:B------:R-:W-:Y:S01]  /*00b0*/  IMAD.X R7, RZ, RZ, UR9, P0 ;  /* 0x00000009ff077e24 */ /* 0x000fe200080e06ff */
[----:B------:R-:W-:Y:S07]  /*00c0*/  BRA.U !UP0, `(.L_x_0) ;  /* 0x0000000908887547 */ /* 0x000fee000b800000 */
[----:B------:R-:W-:Y:S01]  /*00d0*/  UISETP.GE.U32.AND UP0, UPT, UR10, 0x4, UPT ;  /* 0x000000040a00788c */ /* 0x000fe2000bf06070 */
[----:B------:R-:W-:Y:S01]  /*00e0*/  LOP3.LUT R4, R7, 0xf7dcefdd, RZ, 0x3c, !PT ;  /* 0xf7dcefdd07047812 */ /* 0x000fe200078e3cff */
[----:B------:R-:W-:Y:S01]  /*00f0*/  ULOP3.LUT UR7, UR10, 0x3, URZ, 0xc0, !UPT ;  /* 0x000000030a077892 */ /* 0x000fe2000f8ec0ff */
[----:B------:R-:W-:Y:S01]  /*0100*/  LOP3.LUT R5, R6, 0xaad26b49, RZ, 0x3c, !PT ;  /* 0xaad26b4906057812 */ /* 0x000fe200078e3cff */
[----:B------:R-:W-:Y:S02]  /*0110*/  UISETP.GE.U32.AND.EX UP0, UPT, UR11, URZ, UPT, UP0 ;  /* 0x000000ff0b00728c */ /* 0x000fe4000bf06100 */
[----:B------:R-:W-:Y:S01]  /*0120*/  IMAD R8, R4, -0x658354e5, RZ ;  /* 0x9a7cab1b04087824 */ /* 0x000fe200078e02ff */
[----:B------:R-:W-:Y:S01]  /*0130*/  UMOV UR4, URZ ;  /* 0x000000ff00047c82 */ /* 0x000fe20008000000 */
[----:B------:R-:W-:Y:S01]  /*0140*/  IMAD R11, R5, 0x4182bed5, RZ ;  /* 0x4182bed5050b7824 */ /* 0x000fe200078e02ff */
[----:B------:R-:W-:Y:S01]  /*0150*/  CS2R R4, SRZ ;  /* 0x0000000000047805 */ /* 0x000fe2000001ff00 */
[C---:B------:R-:W-:Y:S01]  /*0160*/  VIADD R7, R8.reuse, 0x1f123bb5 ;  /* 0x1f123bb508077836 */ /* 0x040fe20000000000 */
[----:B------:R-:W-:Y:S01]  /*0170*/  LOP3.LUT R6, R8, 0x5491333, RZ, 0x3c, !PT ;  /* 0x0549133308067812 */ /* 0x000fe200078e3cff */
[C---:B------:R-:W-:Y:S01]  /*0180*/  IMAD.IADD R10, R11.reuse, 0x1, R8 ;  /* 0x000000010b0a7824 */ /* 0x040fe200078e0208 */
[C---:B------:R-:W-:Y:S01]  /*0190*/  LOP3.LUT R8, R11.reuse, 0x159a55e5, RZ, 0x3c, !PT ;  /* 0x159a55e50b087812 */ /* 0x040fe200078e3cff */
[----:B------:R-:W-:-:S02]  /*01a0*/  VIADD R9, R11, 0x583f19 ;  /* 0x00583f190b097836 */ /* 0x000fc40000000000 */
[----:B------:R-:W-:Y:S02]  /*01b0*/  VIADD R11, R11, 0x75bcd15 ;  /* 0x075bcd150b0b7836 */ /* 0x000fe40000000000 */
[----:B------:R-:W-:Y:S01]  /*01c0*/  VIADD R13, R10, 0x64f0c9 ;  /* 0x0064f0c90a0d7836 */ /* 0x000fe20000000000 */
[----:B------:R-:W-:Y:S06]  /*01d0*/  BRA.U !UP0, `(.L_x_1) ;  /* 0x0000000508a47547 */ /* 0x000fec000b800000 */
[----:B------:R-:W-:Y:S01]  /*01e0*/  VIADD R10, R10, 0x912ef1 ;  /* 0x00912ef10a0a7836 */ /* 0x000fe20000000000 */
[----:B------:R-:W-:Y:S01]  /*01f0*/  CS2R R4, SRZ ;  /* 0x0000000000047805 */ /* 0x000fe2000001ff00 */
[----:B------:R-:W0:Y:S01]  /*0200*/  LDCU UR6, c[0x0][0x38c] ;  /* 0x00007180ff0677ac */ /* 0x000e220008000800 */
[----:B------:R-:W-:-:S12]  /*0210*/  ULOP3.LUT UR5, UR10, 0xfffffffc, URZ, 0xc0, !UPT ;  /* 0xfffffffc0a057892 */ /* 0x000fd8000f8ec0ff */
.L_x_2:
[----:B------:R-:W-:Y:S01]  /*0220*/  SHF.R.U32.HI R12, RZ, 0x2, R11 ;  /* 0x00000002ff0c7819 */ /* 0x000fe2000001160b */
[----:B------:R-:W-:Y:S01]  /*0230*/  IMAD.SHL.U32 R14, R9, 0x10, RZ ;  /* 0x00000010090e7824 */ /* 0x000fe200078e00ff */
[----:B------:R-:W-:Y:S01]  /*0240*/  SHF.R.U32.HI R13, RZ, 0x2, R8 ;  /* 0x00000002ff0d7819 */ /* 0x000fe20000011608 */
[----:B------:R-:W-:Y:S01]  /*0250*/  UIADD3 UR5, UP0, UPT, UR5, -0x4, URZ ;  /* 0xfffffffc05057890 */ /* 0x000fe2000ff1e0ff */
[----:B------:R-:W-:Y:S02]  /*0260*/  LOP3.LUT R12, R12, R11, RZ, 0x3c, !PT ;  /* 0x0000000b0c0c7212 */ /* 0x000fe400078e3cff */
[----:B------:R-:W-:Y:S01]  /*0270*/  LOP3.LUT R13, R13, R8, RZ, 0x3c, !PT ;  /* 0x000000080d0d7212 */ /* 0x000fe200078e3cff */
[----:B0-----:R-:W-:Y:S02]  /*0280*/  UIADD3.X UR6, UPT, UPT, UR6, -0x1, URZ, UP0, !UPT ;  /* 0xffffffff06067890 */ /* 0x001fe400087fe4ff */
[----:B------:R-:W-:Y:S01]  /*0290*/  IMAD.SHL.U32 R11, R12, 0x2, RZ ;  /* 0x000000020c0b7824 */ /* 0x000fe200078e00ff */
[----:B------:R-:W-:-:S04]  /*02a0*/  UISETP.NE.U32.AND UP0, UPT, UR5, URZ, UPT ;  /* 0x000000ff0500728c */ /* 0x000fc8000bf05070 */
[----:B------:R-:W-:Y:S01]  /*02b0*/  LOP3.LUT R11, R9, R14, R11, 0x96, !PT ;  /* 0x0000000e090b7212 */ /* 0x000fe200078e960b */
[----:B------:R-:W-:Y:S01]  /*02c0*/  UISETP.NE.AND.EX UP0, UPT, UR6, URZ, UPT, UP0 ;  /* 0x000000ff0600728c */ /* 0x000fe2000bf05300 */
[----:B------:R-:W-:Y:S02]  /*02d0*/  SHF.R.U32.HI R14, RZ, 0x2, R7 ;  /* 0x00000002ff0e7819 */ /* 0x000fe40000011607 */
[----:B------:R-:W-:Y:S01]  /*02e0*/  LOP3.LUT R12, R11, R12, RZ, 0x3c, !PT ;  /* 0x0000000c0b0c7212 */ /* 0x000fe200078e3cff */
[----:B------:R-:W-:Y:S01]  /*02f0*/  IMAD.SHL.U32 R11, R13, 0x2, RZ ;  /* 0x000000020d0b7824 */ /* 0x000fe200078e00ff */
[----:B------:R-:W-:-:S03]  /*0300*/  LOP3.LUT R16, R14, R7, RZ, 0x3c, !PT ;  /* 0x000000070e107212 */ /* 0x000fc600078e3cff */
[----:B------:R-:W-:-:S05]  /*0310*/  IMAD.SHL.U32 R8, R12, 0x10, RZ ;  /* 0x000000100c087824 */ /* 0x000fca00078e00ff */
[----:B------:R-:W-:Y:S01]  /*0320*/  LOP3.LUT R11, R13, R11, R8, 0x96, !PT ;  /* 0x0000000b0d0b7212 */ /* 0x000fe200078e9608 */
[----:B------:R-:W-:-:S03]  /*0330*/  IMAD.SHL.U32 R8, R16, 0x2, RZ ;  /* 0x0000000210087824 */ /* 0x000fc600078e00ff */
[----:B------:R-:W-:Y:S02]  /*0340*/  LOP3.LUT R14, R11, R12, RZ, 0x3c, !PT ;  /* 0x0000000c0b0e7212 */ /* 0x000fe400078e3cff */
[----:B------:R-:W-:Y:S02]  /*0350*/  SHF.R.U32.HI R11, RZ, 0x2, R6 ;  /* 0x00000002ff0b7819 */ /* 0x000fe40000011606 */
[----:B------:R-:W-:Y:S01]  /*0360*/  SHF.R.U32.HI R13, RZ, 0x2, R14 ;  /* 0x00000002ff0d7819 */ /* 0x000fe2000001160e */
[----:B------:R-:W-:Y:S01]  /*0370*/  IMAD.SHL.U32 R7, R14, 0x10, RZ ;  /* 0x000000100e077824 */ /* 0x000fe200078e00ff */
[----:B------:R-:W-:-:S04]  /*0380*/  LOP3.LUT R11, R11, R6, RZ, 0x3c, !PT ;  /* 0x000000060b0b7212 */ /* 0x000fc800078e3cff */
[----:B------:R-:W-:Y:S02]  /*0390*/  LOP3.LUT R7, R14, R7, R8, 0x96, !PT ;  /* 0x000000070e077212 */ /* 0x000fe400078e9608 */
[----:B------:R-:W-:Y:S02]  /*03a0*/  SHF.R.U32.HI R8, RZ, 0x2, R9 ;  /* 0x00000002ff087819 */ /* 0x000fe40000011609 */
[----:B------:R-:W-:Y:S01]  /*03b0*/  LOP3.LUT R16, R7, R16, RZ, 0x3c, !PT ;  /* 0x0000001007107212 */ /* 0x000fe200078e3cff */
[----:B------:R-:W-:Y:S01]  /*03c0*/  IMAD.SHL.U32 R7, R11, 0x2, RZ ;  /* 0x000000020b077824 */ /* 0x000fe200078e00ff */
[----:B------:R-:W-:Y:S02]  /*03d0*/  LOP3.LUT R8, R8, R9, RZ, 0x3c, !PT ;  /* 0x0000000908087212 */ /* 0x000fe400078e3cff */
[----:B------:R-:W-:Y:S01]  /*03e0*/  SHF.R.U32.HI R9, RZ, 0x2, R12 ;  /* 0x00000002ff097819 */ /* 0x000fe2000001160c */
[----:B------:R-:W-:Y:S01]  /*03f0*/  IMAD.SHL.U32 R6, R16, 0x10, RZ ;  /* 0x0000001010067824 */ /* 0x000fe200078e00ff */
[----:B------:R-:W-:-:S02]  /*0400*/  SHF.R.U32.HI R17, RZ, 0x2, R16 ;  /* 0x00000002ff117819 */ /* 0x000fc40000011610 */
[----:B------:R-:W-:Y:S02]  /*0410*/  LOP3.LUT R9, R9, R12, RZ, 0x3c, !PT ;  /* 0x0000000c09097212 */ /* 0x000fe400078e3cff */
[----:B------:R-:W-:Y:S02]  /*0420*/  LOP3.LUT R7, R11, R7, R6, 0x96, !PT ;  /* 0x000000070b077212 */ /* 0x000fe400078e9606 */
[-C--:B------:R-:W-:Y:S02]  /*0430*/  LOP3.LUT R17, R17, R16.reuse, RZ, 0x3c, !PT ;  /* 0x0000001011117212 */ /* 0x080fe400078e3cff */
[----:B------:R-:W-:Y:S01]  /*0440*/  LOP3.LUT R11, R7, R16, RZ, 0x3c, !PT ;  /* 0x00000010070b7212 */ /* 0x000fe200078e3cff */
[----:B------:R-:W-:Y:S02]  /*0450*/  IMAD.SHL.U32 R7, R8, 0x2, RZ ;  /* 0x0000000208077824 */ /* 0x000fe400078e00ff */
[----:B------:R-:W-:Y:S02]  /*0460*/  IMAD.SHL.U32 R19, R17, 0x2, RZ ;  /* 0x0000000211137824 */ /* 0x000fe400078e00ff */
[----:B------:R-:W-:-:S05]  /*0470*/  IMAD.SHL.U32 R6, R11, 0x10, RZ ;  /* 0x000000100b067824 */ /* 0x000fca00078e00ff */
[----:B------:R-:W-:-:S04]  /*0480*/  LOP3.LUT R7, R11, R6, R7, 0x96, !PT ;  /* 0x000000060b077212 */ /* 0x000fc800078e9607 */
[----:B------:R-:W-:Y:S01]  /*0490*/  LOP3.LUT R8, R7, R8, RZ, 0x3c, !PT ;  /* 0x0000000807087212 */ /* 0x000fe200078e3cff */
[----:B------:R-:W-:-:S04]  /*04a0*/  IMAD.SHL.U32 R7, R9, 0x2, RZ ;  /* 0x0000000209077824 */ /* 0x000fc800078e00ff */
[----:B------:R-:W-:-:S05]  /*04b0*/  IMAD.SHL.U32 R6, R8, 0x10, RZ ;  /* 0x0000001008067824 */ /* 0x000fca00078e00ff */
[----:B------:R-:W-:Y:S02]  /*04c0*/  LOP3.LUT R7, R9, R7, R6, 0x96, !PT ;  /* 0x0000000709077212 */ /* 0x000fe400078e9606 */
[----:B------:R-:W-:Y:S01]  /*04d0*/  LOP3.LUT R6, R13, R14, RZ, 0x3c, !PT ;  /* 0x0000000e0d067212 */ /* 0x000fe200078e3cff */
[----:B------:R-:W-:Y:S01]  /*04e0*/  VIADD R13, R10, 0xffd3c1d8 ;  /* 0xffd3c1d80a0d7836 */ /* 0x000fe20000000000 */
[----:B------:R-:W-:-:S03]  /*04f0*/  LOP3.LUT R7, R7, R8, RZ, 0x3c, !PT ;  /* 0x0000000807077212 */ /* 0x000fc600078e3cff */
[----:B------:R-:W-:Y:S01]  /*0500*/  IMAD.SHL.U32 R9, R6, 0x2, RZ ;  /* 0x0000000206097824 */ /* 0x000fe200078e00ff */
[----:B------:R-:W-:Y:S01]  /*0510*/  IADD3 R12, PT, PT, R13, 0x587c5, R12 ;  /* 0x000587c50d0c7810 */ /* 0x000fe20007ffe00c */
[----:B------:R-:W-:Y:S01]  /*0520*/  IMAD.SHL.U32 R18, R7, 0x10, RZ ;  /* 0x0000001007127824 */ /* 0x000fe200078e00ff */
[----:B------:R-:W-:-:S04]  /*0530*/  IADD3 R16, PT, PT, R13, 0x10974f, R16 ;  /* 0x0010974f0d107810 */ /* 0x000fc80007ffe010 */
[----:B------:R-:W-:Y:S02]  /*0540*/  LOP3.LUT R15, R7, R18, R9, 0x96, !PT ;  /* 0x00000012070f7212 */ /* 0x000fe400078e9609 */
[----:B------:R-:W-:Y:S01]  /*0550*/  IADD3 R9, PT, PT, R13, 0xb0f8a, R14 ;  /* 0x000b0f8a0d097810 */ /* 0x000fe20007ffe00e */
[----:B------:R-:W-:Y:S01]  /*0560*/  IMAD.MOV.U32 R14, RZ, RZ, 0x2f800000 ;  /* 0x2f800000ff0e7424 */ /* 0x000fe200078e00ff */
[----:B------:R-:W-:Y:S02]  /*0570*/  LOP3.LUT R6, R15, R6, RZ, 0x3c, !PT ;  /* 0x000000060f067212 */ /* 0x000fe400078e3cff */
[----:B------:R-:W-:Y:S02]  /*0580*/  I2FP.F32.U32 R15, R9 ;  /* 0x00000009000f7245 */ /* 0x000fe40000201000 */
[----:B------:R-:W-:Y:S01]  /*0590*/  I2FP.F32.U32 R9, R12 ;  /* 0x0000000c00097245 */ /* 0x000fe20000201000 */
[----:B------:R-:W-:Y:S01]  /*05a0*/  IMAD.SHL.U32 R18, R6, 0x10, RZ ;  /* 0x0000001006127824 */ /* 0x000fe200078e00ff */
[----:B------:R-:W-:Y:S01]  /*05b0*/  IADD3 R12, PT, PT, R13, 0x161f14, R11 ;  /* 0x00161f140d0c7810 */ /* 0x000fe20007ffe00b */
[----:B------:R-:W-:-:S02]  /*05c0*/  FFMA R15, R15, R14, 1.1641532182693481445e-10 ;  /* 0x2f0000000f0f7423 */ /* 0x000fc4000000000e */
[----:B------:R-:W-:Y:S01]  /*05d0*/  FFMA R9, R9, R14, 1.1641532182693481445e-10 ;  /* 0x2f00000009097423 */ /* 0x000fe2000000000e */
[----:B------:R-:W-:Y:S02]  /*05e0*/  LOP3.LUT R19, R17, R19, R18, 0x96, !PT ;  /* 0x0000001311137212 */ /* 0x000fe400078e9612 */
[----:B------:R-:W-:Y:S01]  /*05f0*/  I2FP.F32.U32 R17, R12 ;  /* 0x0000000c00117245 */ /* 0x000fe20000201000 */
[----:B------:R-:W-:Y:S01]  /*0600*/  FMUL R12, R15, R15 ;  /* 0x0000000f0f0c7220 */ /* 0x000fe20000400000 */
[----:B------:R-:W-:Y:S02]  /*0610*/  IADD3 R18, PT, PT, R13, 0x212e9e, R7 ;  /* 0x00212e9e0d127810 */ /* 0x000fe40007ffe007 */
[----:B------:R-:W-:Y:S01]  /*0620*/  I2FP.F32.U32 R15, R16 ;  /* 0x00000010000f7245 */ /* 0x000fe20000201000 */
[----:B------:R-:W-:Y:S01]  /*0630*/  FFMA R12, R9, R9, R12 ;  /* 0x00000009090c7223 */ /* 0x000fe2000000000c */
[----:B------:R-:W-:Y:S01]  /*0640*/  LOP3.LUT R9, R19, R6, RZ, 0x3c, !PT ;  /* 0x0000000613097212 */ /* 0x000fe200078e3cff */
[-C--:B------:R-:W-:Y:S01]  /*0650*/  FFMA R17, R17, R14.reuse, 1.1641532182693481445e-10 ;  /* 0x2f00000011117423 */ /* 0x080fe2000000000e */
[----:B------:R-:W-:Y:S01]  /*0660*/  IADD3 R19, PT, PT, R13, 0x26b663, R6 ;  /* 0x0026b6630d137810 */ /* 0x000fe20007ffe006 */
[----:B------:R-:W-:Y:S01]  /*0670*/  FFMA R15, R15, R14, 1.1641532182693481445e-10 ;  /* 0x2f0000000f0f7423 */ /* 0x000fe2000000000e */
[----:B------:R-:W-:Y:S01]  /*0680*/  FSETP.GTU.AND P0, PT, R12, 1, PT ;  /* 0x3f8000000c00780b */ /* 0x000fe20003f0c000 */
[----:B------:R-:W-:-:S02]  /*0690*/  IMAD.IADD R20, R9, 0x1, R10 ;  /* 0x0000000109147824 */ /* 0x000fc400078e020a */
[----:B------:R-:W-:Y:S01]  /*06a0*/  FMUL R16, R17, R17 ;  /* 0x0000001111107220 */ /* 0x000fe20000400000 */
[----:B------:R-:W-:Y:S02]  /*06b0*/  IADD3 R17, PT, PT, R13, 0x1ba6d9, R8 ;  /* 0x001ba6d90d117810 */ /* 0x000fe40007ffe008 */
[----:B------:R-:W-:Y:S01]  /*06c0*/  I2FP.F32.U32 R13, R18 ;  /* 0x00000012000d7245 */ /* 0x000fe20000201000 */
[----:B------:R-:W-:Y:S01]  /*06d0*/  FFMA R16, R15, R15, R16 ;  /* 0x0000000f0f107223 */ /* 0x000fe20000000010 */
[----:B------:R-:W-:Y:S02]  /*06e0*/  I2FP.F32.U32 R21, R20 ;  /* 0x0000001400157245 */ /* 0x000fe40000201000 */
[----:B------:R-:W-:Y:S01]  /*06f0*/  I2FP.F32.U32 R17, R17 ;  /* 0x0000001100117245 */ /* 0x000fe20000201000 */
[-C--:B------:R-:W-:Y:S01]  /*0700*/  FFMA R13, R13, R14.reuse, 1.1641532182693481445e-10 ;  /* 0x2f0000000d0d7423 */ /* 0x080fe2000000000e */
[----:B------:R-:W-:Y:S01]  /*0710*/  I2FP.F32.U32 R19, R19 ;  /* 0x0000001300137245 */ /* 0x000fe20000201000 */
[-C--:B------:R-:W-:Y:S01]  /*0720*/  FFMA R21, R21, R14.reuse, 1.1641532182693481445e-10 ;  /* 0x2f00000015157423 */ /* 0x080fe2000000000e */
[----:B------:R-:W-:Y:S01]  /*0730*/  FSETP.GTU.AND P1, PT, R16, 1, PT ;  /* 0x3f8000001000780b */ /* 0x000fe20003f2c000 */
[-C--:B------:R-:W-:Y:S01]  /*0740*/  FFMA R17, R17, R14.reuse, 1.1641532182693481445e-10 ;  /* 0x2f00000011117423 */ /* 0x080fe2000000000e */
[----:B------:R-:W-:Y:S01]  /*0750*/  SEL R12, RZ, 0x1, P0 ;  /* 0x00000001ff0c7807 */ /* 0x000fe20000000000 */
[----:B------:R-:W-:Y:S01]  /*0760*/  FFMA R19, R19, R14, 1.1641532182693481445e-10 ;  /* 0x2f00000013137423 */ /* 0x000fe2000000000e */
[----:B------:R-:W-:Y:S01]  /*0770*/  FMUL R14, R13, R13 ;  /* 0x0000000d0d0e7220 */ /* 0x000fe20000400000 */
[----:B------:R-:W-:Y:S01]  /*0780*/  FMUL R18, R21, R21 ;  /* 0x0000001515127220 */ /* 0x000fe20000400000 */
[----:B------:R-:W-:-:S02]  /*0790*/  SEL R13, RZ, 0x1, P1 ;  /* 0x00000001ff0d7807 */ /* 0x000fc40000800000 */
[----:B------:R-:W-:Y:S01]  /*07a0*/  FFMA R14, R17, R17, R14 ;  /* 0x00000011110e7223 */ /* 0x000fe2000000000e */
[----:B------:R-:W-:Y:S01]  /*07b0*/  FFMA R18, R19, R19, R18 ;  /* 0x0000001313127223 */ /* 0x000fe20000000012 */
[----:B------:R-:W-:-:S03]  /*07c0*/  IADD3 R12, P0, P1, R13, R4, R12 ;  /* 0x000000040d0c7210 */ /* 0x000fc6000791e00c */
[----:B------:R-:W-:Y:S02]  /*07d0*/  FSETP.GTU.AND P2, PT, R14, 1, PT ;  /* 0x3f8000000e00780b */ /* 0x000fe40003f4c000 */
[----:B------:R-:W-:Y:S02]  /*07e0*/  FSETP.GTU.AND P3, PT, R18, 1, PT ;  /* 0x3f8000001200780b */ /* 0x000fe40003f6c000 */
[----:B------:R-:W-:Y:S02]  /*07f0*/  SEL R13, RZ, 0x1, P2 ;  /* 0x00000001ff0d7807 */ /* 0x000fe40001000000 */
[----:B------:R-:W-:Y:S02]  /*0800*/  SEL R4, RZ, 0x1, P3 ;  /* 0x00000001ff047807 */ /* 0x000fe40001800000 */
[----:B------:R-:W-:Y:S02]  /*0810*/  IADD3.X R5, PT, PT, RZ, R5, RZ, P0, P1 ;  /* 0x00000005ff057210 */ /* 0x000fe400007e24ff */
[----:B------:R-:W-:Y:S01]  /*0820*/  IADD3 R4, P2, P3, R4, R12, R13 ;  /* 0x0000000c04047210 */ /* 0x000fe20007b5e00d */
[----:B------:R-:W-:-:S02]  /*0830*/  IMAD.MOV.U32 R13, RZ, RZ, R10 ;  /* 0x000000ffff0d7224 */ /* 0x000fc400078e000a */
[----:B------:R-:W-:Y:S01]  /*0840*/  VIADD R10, R10, 0x2c3e28 ;  /* 0x002c3e280a0a7836 */ /* 0x000fe20000000000 */
[----:B------:R-:W-:Y:S01]  /*0850*/  IADD3.X R5, PT, PT, RZ, R5, RZ, P2, P3 ;  /* 0x00000005ff057210 */ /* 0x000fe200017e64ff */
[----:B------:R-:W-:Y:S08]  /*0860*/  BRA.U UP0, `(.L_x_2) ;  /* 0xfffffff9006c7547 */ /* 0x000ff0000b83ffff */
.L_x_1:
[----:B------:R-:W-:-:S04]  /*0870*/  UISETP.NE.U32.AND UP0, UPT, UR7, URZ, UPT ;  /* 0x000000ff0700728c */ /* 0x000fc8000bf05070 */
[----:B------:R-:W-:-:S09]  /*0880*/  UISETP.NE.AND.EX UP0, UPT, UR4, URZ, UPT, UP0 ;  /* 0x000000ff0400728c */ /* 0x000fd2000bf05300 */
[----:B------:R-:W-:Y:S05]  /*0890*/  BRA.U !UP0, `(.L_x_0) ;  /* 0x0000000108947547 */ /* 0x000fea000b800000 */
[----:B------:R-:W-:-:S07]  /*08a0*/  VIADD R13, R13, 0xb0f8a ;  /* 0x000b0f8a0d0d7836 */ /* 0x000fce0000000000 */
.L_x_3:
[----:B------:R-:W-:Y:S01]  /*08b0*/  SHF.R.U32.HI R10, RZ, 0x2, R11 ;  /* 0x00000002ff0a7819 */ /* 0x000fe2000001160b */
[----:B------:R-:W-:Y:S01]  /*08c0*/  UIADD3 UR7, UP0, UPT, UR7, -0x1, URZ ;  /* 0xffffffff07077890 */ /* 0x000fe2000ff1e0ff */
[----:B------:R-:W-:Y:S02]  /*08d0*/  SHF.R.U32.HI R15, RZ, 0x2, R8 ;  /* 0x00000002ff0f7819 */ /* 0x000fe40000011608 */
[----:B------:R-:W-:Y:S01]  /*08e0*/  LOP3.LUT R11, R10, R11, RZ, 0x3c, !PT ;  /* 0x0000000b0a0b7212 */ /* 0x000fe200078e3cff */
[----:B------:R-:W-:Y:S01]  /*08f0*/  IMAD.SHL.U32 R10, R9, 0x10, RZ ;  /* 0x00000010090a7824 */ /* 0x000fe200078e00ff */
[----:B------:R-:W-:Y:S01]  /*0900*/  LOP3.LUT R15, R15, R8, RZ, 0x3c, !PT ;  /* 0x000000080f0f7212 */ /* 0x000fe200078e3cff */
[----:B------:R-:W-:Y:S02]  /*0910*/  UIADD3.X UR4, UPT, UPT, UR4, -0x1, URZ, UP0, !UPT ;  /* 0xffffffff04047890 */ /* 0x000fe400087fe4ff */
[----:B------:R-:W-:Y:S01]  /*0920*/  IMAD.SHL.U32 R12, R11, 0x2, RZ ;  /* 0x000000020b0c7824 */ /* 0x000fe200078e00ff */
[----:B------:R-:W-:-:S04]  /*0930*/  UISETP.NE.U32.AND UP0, UPT, UR7, URZ, UPT ;  /* 0x000000ff0700728c */ /* 0x000fc8000bf05070 */
[----:B------:R-:W-:Y:S01]  /*0940*/  LOP3.LUT R12, R9, R10, R12, 0x96, !PT ;  /* 0x0000000a090c7212 */ /* 0x000fe200078e960c */
[----:B------:R-:W-:Y:S01]  /*0950*/  IMAD.MOV.U32 R10, RZ, RZ, R6 ;  /* 0x000000ffff0a7224 */ /* 0x000fe200078e0006 */
[----:B------:R-:W-:Y:S02]  /*0960*/  UISETP.NE.AND.EX UP0, UPT, UR4, URZ, UPT, UP0 ;  /* 0x000000ff0400728c */ /* 0x000fe4000bf05300 */
[----:B------:R-:W-:Y:S01]  /*0970*/  LOP3.LUT R6, R12, R11, RZ, 0x3c, !PT ;  /* 0x0000000b0c067212 */ /* 0x000fe200078e3cff */
[----:B------:R-:W-:Y:S02]  /*0980*/  IMAD.SHL.U32 R11, R15, 0x2, RZ ;  /* 0x000000020f0b7824 */ /* 0x000fe400078e00ff */
[----:B------:R-:W-:Y:S02]  /*0990*/  IMAD.MOV.U32 R12, RZ, RZ, 0x2f800000 ;  /* 0x2f800000ff0c7424 */ /* 0x000fe400078e00ff */
[----:B------:R-:W-:-:S05]  /*09a0*/  IMAD.SHL.U32 R8, R6, 0x10, RZ ;  /* 0x0000001006087824 */ /* 0x000fca00078e00ff */
[----:B------:R-:W-:Y:S02]  /*09b0*/  LOP3.LUT R11, R15, R11, R8, 0x96, !PT ;  /* 0x0000000b0f0b7212 */ /* 0x000fe400078e9608 */
[----:B------:R-:W-:Y:S02]  /*09c0*/  IADD3 R8, PT, PT, R13, -0x587c5, R6 ;  /* 0xfffa783b0d087810 */ /* 0x000fe40007ffe006 */
[----:B------:R-:W-:Y:S02]  /*09d0*/  LOP3.LUT R14, R11, R6, RZ, 0x3c, !PT ;  /* 0x000000060b0e7212 */ /* 0x000fe400078e3cff */
[----:B------:R-:W-:-:S03]  /*09e0*/  I2FP.F32.U32 R8, R8 ;  /* 0x0000000800087245 */ /* 0x000fc60000201000 */
[----:B------:R-:W-:Y:S02]  /*09f0*/  IMAD.IADD R11, R14, 0x1, R13 ;  /* 0x000000010e0b7824 */ /* 0x000fe400078e020d */
[----:B------:R-:W-:Y:S01]  /*0a00*/  FFMA R8, R8, R12, 1.1641532182693481445e-10 ;  /* 0x2f00000008087423 */ /* 0x000fe2000000000c */
[----:B------:R-:W-:Y:S02]  /*0a10*/  VIADD R13, R13, 0xb0f8a ;  /* 0x000b0f8a0d0d7836 */ /* 0x000fe40000000000 */
[----:B------:R-:W-:-:S05]  /*0a20*/  I2FP.F32.U32 R11, R11 ;  /* 0x0000000b000b7245 */ /* 0x000fca0000201000 */
[----:B------:R-:W-:-:S04]  /*0a30*/  FFMA R11, R11, R12, 1.1641532182693481445e-10 ;  /* 0x2f0000000b0b7423 */ /* 0x000fc8000000000c */
[----:B------:R-:W-:-:S04]  /*0a40*/  FMUL R11, R11, R11 ;  /* 0x0000000b0b0b7220 */ /* 0x000fc80000400000 */
[----:B------:R-:W-:Y:S01]  /*0a50*/  FFMA R11, R8, R8, R11 ;  /* 0x00000008080b7223 */ /* 0x000fe2000000000b */
[----:B------:R-:W-:-:S04]  /*0a60*/  IMAD.MOV.U32 R8, RZ, RZ, R10 ;  /* 0x000000ffff087224 */ /* 0x000fc800078e000a */
[----:B------:R-:W-:-:S04]  /*0a70*/  FSETP.GTU.AND P0, PT, R11, 1, PT ;  /* 0x3f8000000b00780b */ /* 0x000fc80003f0c000 */
[----:B------:R-:W-:-:S04]  /*0a80*/  SEL R11, RZ, 0x1, P0 ;  /* 0x00000001ff0b7807 */ /* 0x000fc80000000000 */
[----:B------:R-:W-:Y:S01]  /*0a90*/  IADD3 R4, P0, PT, R4, R11, RZ ;  /* 0x0000000b04047210 */ /* 0x000fe20007f1e0ff */
[----:B------:R-:W-:Y:S02]  /*0aa0*/  IMAD.MOV.U32 R11, RZ, RZ, R7 ;  /* 0x000000ffff0b7224 */ /* 0x000fe400078e0007 */
[----:B------:R-:W-:Y:S02]  /*0ab0*/  IMAD.MOV.U32 R7, RZ, RZ, R9 ;  /* 0x000000ffff077224 */ /* 0x000fe400078e0009 */
[----:B------:R-:W-:Y:S02]  /*0ac0*/  IMAD.MOV.U32 R9, RZ, RZ, R14 ;  /* 0x000000ffff097224 */ /* 0x000fe400078e000e */
[----:B------:R-:W-:Y:S01]  /*0ad0*/  IMAD.X R5, RZ, RZ, R5, P0 ;  /* 0x000000ffff057224 */ /* 0x000fe200000e0605 */
[----:B------:R-:W-:Y:S06]  /*0ae0*/  BRA.U UP0, `(.L_x_3) ;  /* 0xfffffffd00707547 */ /* 0x000fec000b83ffff */
.L_x_0:
[----:B------:R-:W0:Y:S01]  /*0af0*/  S2UR UR5, SR_CgaCtaId ;  /* 0x00000000000579c3 */ /* 0x000e220000008800 */
[----:B------:R-:W-:Y:S01]  /*0b00*/  UMOV UR4, 0x400 ;  /* 0x0000040000047882 */ /* 0x000fe20000000000 */
[----:B------:R-:W-:Y:S02]  /*0b10*/  ISETP.GE.U32.AND P1, PT, R2, 0x2, PT ;  /* 0x000000020200780c */ /* 0x000fe40003f26070 */
[----:B------:R-:W-:Y:S01]  /*0b20*/  ISETP.NE.AND P0, PT, R3, RZ, PT ;  /* 0x000000ff0300720c */ /* 0x000fe20003f05270 */
[----:B0-----:R-:W-:-:S06]  /*0b30*/  ULEA UR4, UR5, UR4, 0x18 ;  /* 0x0000000405047291 */ /* 0x001fcc000f8ec0ff */
[----:B------:R-:W-:-:S05]  /*0b40*/  LEA R9, R3, UR4, 0x3 ;  /* 0x0000000403097c11 */ /* 0x000fca000f8e18ff */
[----:B------:R0:W-:Y:S01]  /*0b50*/  STS.64 [R9], R4 ;  /* 0x0000000409007388 */ /* 0x0001e20000000a00 */
[----:B------:R-:W-:Y:S06]  /*0b60*/  BAR.SYNC.DEFER_BLOCKING 0x0 ;  /* 0x0000000000007b1d */ /* 0x000fec0000010000 */
[----:B------:R-:W-:Y:S05]  /*0b70*/  @!P1 BRA `(.L_x_4) ;  /* 0x0000000000309947 */ /* 0x000fea0003800000 */
.L_x_5:
[----:B------:R-:W-:-:S04]  /*0b80*/  SHF.R.U32.HI R10, RZ, 0x1, R2 ;  /* 0x00000001ff0a7819 */ /* 0x000fc80000011602 */
[----:B------:R-:W-:-:S13]  /*0b90*/  ISETP.GE.U32.AND P1, PT, R3, R10, PT ;  /* 0x0000000a0300720c */ /* 0x000fda0003f26070 */
[----:B------:R-:W-:Y:S01]  /*0ba0*/  @!P1 IMAD R8, R10, 0x8, R9 ;  /* 0x000000080a089824 */ /* 0x000fe200078e0209 */
[----:B------:R-:W-:Y:S04]  /*0bb0*/  @!P1 LDS.64 R6, [R9] ;  /* 0x0000000009069984 */ /* 0x000fe80000000a00 */
[----:B0-----:R-:W0:Y:S02]  /*0bc0*/  @!P1 LDS.64 R4, [R8] ;  /* 0x0000000008049984 */ /* 0x001e240000000a00 */
[----:B0-----:R-:W-:-:S05]  /*0bd0*/  @!P1 IADD3 R4, P2, PT, R4, R6, RZ ;  /* 0x0000000604049210 */ /* 0x001fca0007f5e0ff */
[----:B------:R-:W-:-:S05]  /*0be0*/  @!P1 IMAD.X R5, R5, 0x1, R7, P2 ;  /* 0x0000000105059824 */ /* 0x000fca00010e0607 */
[----:B------:R1:W-:Y:S01]  /*0bf0*/  @!P1 STS.64 [R9], R4 ;  /* 0x0000000409009388 */ /* 0x0003e20000000a00 */
[----:B------:R-:W-:Y:S01]  /*0c00*/  BAR.SYNC.DEFER_BLOCKING 0x0 ;  /* 0x0000000000007b1d */ /* 0x000fe20000010000 */
[----:B------:R-:W-:Y:S01]  /*0c10*/  ISETP.GT.U32.AND P1, PT, R2, 0x3, PT ;  /* 0x000000030200780c */ /* 0x000fe20003f24070 */
[----:B------:R-:W-:-:S12]  /*0c20*/  IMAD.MOV.U32 R2, RZ, RZ, R10 ;  /* 0x000000ffff027224 */ /* 0x000fd800078e000a */
[----:B-1----:R-:W-:Y:S05]  /*0c30*/  @P1 BRA `(.L_x_5) ;  /* 0xfffffffc00d01947 */ /* 0x002fea000383ffff */
.L_x_4:
[----:B------:R-:W-:Y:S05]  /*0c40*/  @P0 EXIT ;  /* 0x000000000000094d */ /* 0x000fea0003800000 */
[----:B------:R-:W1:Y:S01]  /*0c50*/  S2UR UR5, SR_CgaCtaId ;  /* 0x00000000000579c3 */ /* 0x000e620000008800 */
[----:B------:R-:W-:-:S07]  /*0c60*/  UMOV UR4, 0x400 ;  /* 0x0000040000047882 */ /* 0x000fce0000000000 */
[----:B0-----:R-:W0:Y:S01]  /*0c70*/  LDC.64 R4, c[0x0][0x390] ;  /* 0x0000e400ff047b82 */ /* 0x001e220000000a00 */
[----:B-1----:R-:W-:Y:S01]  /*0c80*/  ULEA UR4, UR5, UR4, 0x18 ;  /* 0x0000000405047291 */ /* 0x002fe2000f8ec0ff */
[----:B0-----:R-:W-:-:S08]  /*0c90*/  IMAD.WIDE.U32 R4, R0, 0x8, R4 ;  /* 0x0000000800047825 */ /* 0x001fd000078e0004 */
[----:B------:R-:W0:Y:S02]  /*0ca0*/  LDS.64 R2, [UR4] ;  /* 0x00000004ff027984 */ /* 0x000e240008000a00 */
[----:B------:R-:W0:Y:S02]  /*0cb0*/  LDCU.64 UR4, c[0x0][0x358] ;  /* 0x00006b00ff0477ac */ /* 0x000e240008000a00 */
[----:B0-----:R-:W-:Y:S01]  /*0cc0*/  STG.E.64 desc[UR4][R4.64], R2 ;  /* 0x0000000204007986 */ /* 0x001fe2000c101b04 */
[----:B------:R-:W-:Y:S05]  /*0cd0*/  EXIT ;  /* 0x000000000000794d */ /* 0x000fea0003800000 */
.L_x_6:
[----:B------:R-:W-:-:S00]  /*0ce0*/  BRA `(.L_x_6) ;  /* 0xfffffffc00fc7947 */ /* 0x000fc0000383ffff */
[----:B------:R-:W-:-:S00]  /*0cf0*/  NOP ;  /* 0x0000000000007918 */ /* 0x000fc00000000000 */
        /* <DEDUP_REMOVED lines=8> */
.L_x_7:


//--------------------- .nv.global.init           --------------------------
	.section	.nv.global.init,"aw",@progbits
	.align	4
.nv.global.init:
	.type		mrg32k3aM1SubSeq,@object
	.size		mrg32k3aM1SubSeq,(mrg32k3aM2SubSeq - mrg32k3aM1SubSeq)
mrg32k3aM1SubSeq:
        /*0000*/ 	.byte	0x0b, 0xcc, 0xee, 0x04, 0x73, 0x29, 0x8b, 0x6f, 0xf6, 0x53, 0x03, 0xf6, 0x23, 0xf6, 0xea, 0xda
        /* <DEDUP_REMOVED lines=125> */
	.type		mrg32k3aM2SubSeq,@object
	.size		mrg32k3aM2SubSeq,(mrg32k3aM1 - mrg32k3aM2SubSeq)
mrg32k3aM2SubSeq:
        /* <DEDUP_REMOVED lines=126> */
	.type		mrg32k3aM1,@object
	.size		mrg32k3aM1,(mrg32k3aM1Seq - mrg32k3aM1)
mrg32k3aM1:
        /* <DEDUP_REMOVED lines=144> */
	.type		mrg32k3aM1Seq,@object
	.size		mrg32k3aM1Seq,(mrg32k3aM2 - mrg32k3aM1Seq)
mrg32k3aM1Seq:
        /* <DEDUP_REMOVED lines=144> */
	.type		mrg32k3aM2,@object
	.size		mrg32k3aM2,(mrg32k3aM2Seq - mrg32k3aM2)
mrg32k3aM2:
        /* <DEDUP_REMOVED lines=144> */
	.type		mrg32k3aM2Seq,@object
	.size		mrg32k3aM2Seq,(precalc_xorwow_matrix - mrg32k3aM2Seq)
mrg32k3aM2Seq:
        /* <DEDUP_REMOVED lines=144> */
	.type		precalc_xorwow_matrix,@object
	.size		precalc_xorwow_matrix,(precalc_xorwow_offset_matrix - precalc_xorwow_matrix)
precalc_xorwow_matrix:
        /* <DEDUP_REMOVED lines=6400> */
	.type		precalc_xorwow_offset_matrix,@object
	.size		precalc_xorwow_offset_matrix,(.L_1 - precalc_xorwow_offset_matrix)
precalc_xorwow_offset_matrix:
        /* <DEDUP_REMOVED lines=6400> */
.L_1:


//--------------------- .nv.shared._Z18estimate_pi_kernelyyPy --------------------------
	.section	.nv.shared._Z18estimate_pi_kernelyyPy,"aw",@nobits
	.sectionflags	@""
	.align	8
.nv.shared._Z18estimate_pi_kernelyyPy:
	.zero		3072


//--------------------- .nv.shared.reserved.0     --------------------------
	.section	.nv.shared.reserved.0,"aw",@nobits
	.weak		__nv_reservedSMEM_offset_0_alias
	.size		__nv_reservedSMEM_offset_0_alias, 0, 64
	.other		__nv_reservedSMEM_offset_0_alias,@"STO_CUDA_RESERVED_SHARED STV_DEFAULT"
__nv_reservedSMEM_offset_0_alias:
	.zero		0
	.zero		64


//--------------------- .nv.constant0._Z18estimate_pi_kernelyyPy --------------------------
	.section	.nv.constant0._Z18estimate_pi_kernelyyPy,"a",@progbits
	.sectionflags	@""
	.align	4
.nv.constant0._Z18estimate_pi_kernelyyPy:
	.zero		920


//--------------------- SYMBOLS --------------------------

	.type		.nv.reservedSmem.offset0,@object
	.size		.nv.reservedSmem.offset0,0x4
	.type		.nv.reservedSmem.cap,@object
	.size		.nv.reservedSmem.cap,0x4
